	.headerflags	@"EF_CUDA_TEXMODE_UNIFIED EF_CUDA_64BIT_ADDRESS EF_CUDA_ACCELERATORS EF_CUDA_SM90 EF_CUDA_VIRTUAL_SM(EF_CUDA_SM90)"
	.elftype	@"ET_EXEC"


//--------------------- .nv.info                  --------------------------
	.section	.nv.info,"",@"SHT_CUDA_INFO"
	.align	4


	//----- nvinfo : EIATTR_REGCOUNT
	.align		4
        /*0000*/ 	.byte	0x04, 0x2f
        /*0002*/ 	.short	(.L_3 - .L_2)
	.align		4
.L_2:
        /*0004*/ 	.word	index@(triton_poi_fused__native_batch_norm_legit_no_training_relu_46)
        /*0008*/ 	.word	0x00000016


	//----- nvinfo : EIATTR_MIN_STACK_SIZE
	.align		4
.L_3:
        /*000c*/ 	.byte	0x04, 0x12
        /*000e*/ 	.short	(.L_5 - .L_4)
	.align		4
.L_4:
        /*0010*/ 	.word	index@(triton_poi_fused__native_batch_norm_legit_no_training_relu_46)
        /*0014*/ 	.word	0x00000000


	//----- nvinfo : EIATTR_FRAME_SIZE
	.align		4
.L_5:
        /*0018*/ 	.byte	0x04, 0x11
        /*001a*/ 	.short	(.L_7 - .L_6)
	.align		4
.L_6:
        /*001c*/ 	.word	index@(triton_poi_fused__native_batch_norm_legit_no_training_relu_46)
        /*0020*/ 	.word	0x00000000


	//----- nvinfo : EIATTR_MIN_STACK_SIZE
	.align		4
.L_7:
        /*0024*/ 	.byte	0x04, 0x12
        /*0026*/ 	.short	(.L_9 - .L_8)
	.align		4
.L_8:
        /*0028*/ 	.word	index@(triton_poi_fused__native_batch_norm_legit_no_training_relu_46)
        /*002c*/ 	.word	0x00000000
.L_9:


//--------------------- .nv.info.triton_poi_fused__native_batch_norm_legit_no_training_relu_46 --------------------------
	.section	.nv.info.triton_poi_fused__native_batch_norm_legit_no_training_relu_46,"",@"SHT_CUDA_INFO"
	.sectionflags	@""
	.align	4


	//----- nvinfo : EIATTR_CUDA_API_VERSION
	.align		4
        /*0000*/ 	.byte	0x04, 0x37
        /*0002*/ 	.short	(.L_11 - .L_10)
.L_10:
        /*0004*/ 	.word	0x0000007c


	//----- nvinfo : EIATTR_KPARAM_INFO
	.align		4
.L_11:
        /*0008*/ 	.byte	0x04, 0x17
        /*000a*/ 	.short	(.L_13 - .L_12)
.L_12:
        /*000c*/ 	.word	0x00000000
        /*0010*/ 	.short	0x0006
        /*0012*/ 	.short	0x0030
        /*0014*/ 	.byte	0x00, 0xf0, 0x11, 0x00


	//----- nvinfo : EIATTR_KPARAM_INFO
	.align		4
.L_13:
        /*0018*/ 	.byte	0x04, 0x17
        /*001a*/ 	.short	(.L_15 - .L_14)
.L_14:
        /*001c*/ 	.word	0x00000000
        /*0020*/ 	.short	0x0005
        /*0022*/ 	.short	0x0028
        /*0024*/ 	.byte	0x00, 0xf4, 0x21, 0x00


	//----- nvinfo : EIATTR_KPARAM_INFO
	.align		4
.L_15:
        /*0028*/ 	.byte	0x04, 0x17
        /*002a*/ 	.short	(.L_17 - .L_16)
.L_16:
        /*002c*/ 	.word	0x00000000
        /*0030*/ 	.short	0x0004
        /*0032*/ 	.short	0x0020
        /*0034*/ 	.byte	0x00, 0xf4, 0x21, 0x00


	//----- nvinfo : EIATTR_KPARAM_INFO
	.align		4
.L_17:
        /*0038*/ 	.byte	0x04, 0x17
        /*003a*/ 	.short	(.L_19 - .L_18)
.L_18:
        /*003c*/ 	.word	0x00000000
        /*0040*/ 	.short	0x0003
        /*0042*/ 	.short	0x0018
        /*0044*/ 	.byte	0x00, 0xf4, 0x21, 0x00


	//----- nvinfo : EIATTR_KPARAM_INFO
	.align		4
.L_19:
        /*0048*/ 	.byte	0x04, 0x17
        /*004a*/ 	.short	(.L_21 - .L_20)
.L_20:
        /*004c*/ 	.word	0x00000000
        /*0050*/ 	.short	0x0002
        /*0052*/ 	.short	0x0010
        /*0054*/ 	.byte	0x00, 0xf4, 0x21, 0x00


	//----- nvinfo : EIATTR_KPARAM_INFO
	.align		4
.L_21:
        /*0058*/ 	.byte	0x04, 0x17
        /*005a*/ 	.short	(.L_23 - .L_22)
.L_22:
        /*005c*/ 	.word	0x00000000
        /*0060*/ 	.short	0x0001
        /*0062*/ 	.short	0x0008
        /*0064*/ 	.byte	0x00, 0xf4, 0x21, 0x00


	//----- nvinfo : EIATTR_KPARAM_INFO
	.align		4
.L_23:
        /*0068*/ 	.byte	0x04, 0x17
        /*006a*/ 	.short	(.L_25 - .L_24)
.L_24:
        /*006c*/ 	.word	0x00000000
        /*0070*/ 	.short	0x0000
        /*0072*/ 	.short	0x0000
        /*0074*/ 	.byte	0x00, 0xf4, 0x21, 0x00


	//----- nvinfo : EIATTR_SPARSE_MMA_MASK
	.align		4
.L_25:
        /*0078*/ 	.byte	0x03, 0x50
        /*007a*/ 	.short	0x0000


	//----- nvinfo : EIATTR_MAXREG_COUNT
	.align		4
        /*007c*/ 	.byte	0x03, 0x1b
        /*007e*/ 	.short	0x00ff


	//----- nvinfo : EIATTR_EXIT_INSTR_OFFSETS
	.align		4
        /*0080*/ 	.byte	0x04, 0x1c
        /*0082*/ 	.short	(.L_27 - .L_26)


	//   ....[0]....
.L_26:
        /*0084*/ 	.word	0x00000490


	//   ....[1]....
        /*0088*/ 	.word	0x000004b0


	//----- nvinfo : EIATTR_REQNTID
	.align		4
.L_27:
        /*008c*/ 	.byte	0x04, 0x10
        /*008e*/ 	.short	(.L_29 - .L_28)
.L_28:
        /*0090*/ 	.word	0x00000080
        /*0094*/ 	.word	0x00000001
        /*0098*/ 	.word	0x00000001


	//----- nvinfo : EIATTR_CBANK_PARAM_SIZE
	.align		4
.L_29:
        /*009c*/ 	.byte	0x03, 0x19
        /*009e*/ 	.short	0x0034


	//----- nvinfo : EIATTR_PARAM_CBANK
	.align		4
        /*00a0*/ 	.byte	0x04, 0x0a
        /*00a2*/ 	.short	(.L_31 - .L_30)
	.align		4
.L_30:
        /*00a4*/ 	.word	index@(.nv.constant0.triton_poi_fused__native_batch_norm_legit_no_training_relu_46)
        /*00a8*/ 	.short	0x0210
        /*00aa*/ 	.short	0x0034


	//----- nvinfo : EIATTR_SW_WAR
	.align		4
.L_31:
        /*00ac*/ 	.byte	0x04, 0x36
        /*00ae*/ 	.short	(.L_33 - .L_32)
.L_32:
        /*00b0*/ 	.word	0x00000008
.L_33:


//--------------------- .nv.callgraph             --------------------------
	.section	.nv.callgraph,"",@"SHT_CUDA_CALLGRAPH"
	.align	4
	.sectionentsize	8
	.align		4
        /*0000*/ 	.word	0x00000000
	.align		4
        /*0004*/ 	.word	0xffffffff
	.align		4
        /*0008*/ 	.word	0x00000000
	.align		4
        /*000c*/ 	.word	0xfffffffe
	.align		4
        /*0010*/ 	.word	0x00000000
	.align		4
        /*0014*/ 	.word	0xfffffffd
	.align		4
        /*0018*/ 	.word	0x00000000
	.align		4
        /*001c*/ 	.word	0xfffffffc


//--------------------- .nv.constant4             --------------------------
	.section	.nv.constant4,"a",@progbits
	.align	8
	.align		8
.nv.constant4:
        /*0000*/ 	.dword	_$_str
	.align		8
        /*0008*/ 	.dword	_$_str_$_2


//--------------------- .text.triton_poi_fused__native_batch_norm_legit_no_training_relu_46 --------------------------
	.section	.text.triton_poi_fused__native_batch_norm_legit_no_training_relu_46,"ax",@progbits
	.align	128
        .global         triton_poi_fused__native_batch_norm_legit_no_training_relu_46
        .type           triton_poi_fused__native_batch_norm_legit_no_training_relu_46,@function
        .size           triton_poi_fused__native_batch_norm_legit_no_training_relu_46,(.L_x_1 - triton_poi_fused__native_batch_norm_legit_no_training_relu_46)
        .other          triton_poi_fused__native_batch_norm_legit_no_training_relu_46,@"STO_CUDA_ENTRY STV_DEFAULT"
triton_poi_fused__native_batch_norm_legit_no_training_relu_46:
.text.triton_poi_fused__native_batch_norm_legit_no_training_relu_46:
[----:B------:R-:W0:Y:S01]  /*0000*/  LDC R1, c[0x0][0x28] ;  /* 0x00000a00ff017b82 */ /* 0x000e220000000800 */
[----:B------:R-:W1:Y:S07]  /*0010*/  S2R R0, SR_TID.X ;  /* 0x0000000000007919 */ /* 0x000e6e0000002100 */
[----:B------:R-:W2:Y:S01]  /*0020*/  LDC.64 R8, c[0x0][0x220] ;  /* 0x00008800ff087b82 */ /* 0x000ea20000000a00 */
[----:B------:R-:W-:Y:S01]  /*0030*/  ULDC.64 UR4, c[0x0][0x208] ;  /* 0x0000820000047ab9 */ /* 0x000fe20000000a00 */
[----:B------:R-:W3:Y:S06]  /*0040*/  S2R R5, SR_CTAID.X ;  /* 0x0000000000057919 */ /* 0x000eec0000002500 */
[----:B------:R-:W4:Y:S08]  /*0050*/  LDC.64 R14, c[0x0][0x218] ;  /* 0x00008600ff0e7b82 */ /* 0x000f300000000a00 */
[----:B------:R-:W5:Y:S08]  /*0060*/  LDC.64 R12, c[0x0][0x210] ;  /* 0x00008400ff0c7b82 */ /* 0x000f700000000a00 */
[----:B------:R-:W4:Y:S01]  /*0070*/  LDC.64 R16, c[0x0][0x228] ;  /* 0x00008a00ff107b82 */ /* 0x000f220000000a00 */
[----:B-1----:R-:W-:-:S07]  /*0080*/  SHF.L.U32 R0, R0, 0x1, RZ ;  /* 0x0000000100007819 */ /* 0x002fce00000006ff */
[----:B------:R-:W1:Y:S01]  /*0090*/  LDC.64 R18, c[0x0][0x230] ;  /* 0x00008c00ff127b82 */ /* 0x000e620000000a00 */
[----:B---3--:R-:W-:Y:S02]  /*00a0*/  SHF.R.S32.HI R3, RZ, 0x17, R5 ;  /* 0x00000017ff037819 */ /* 0x008fe40000011405 */
[----:B------:R-:W-:Y:S02]  /*00b0*/  LOP3.LUT R0, R0, 0xfe, RZ, 0xc0, !PT ;  /* 0x000000fe00007812 */ /* 0x000fe400078ec0ff */
[----:B------:R-:W-:Y:S02]  /*00c0*/  SGXT R3, R3, 0x1 ;  /* 0x000000010303781a */ /* 0x000fe40000000200 */
[----:B------:R-:W-:-:S04]  /*00d0*/  LEA R0, R5, R0, 0x8 ;  /* 0x0000000005007211 */ /* 0x000fc800078e40ff */
[----:B------:R-:W-:Y:S02]  /*00e0*/  LEA.HI R3, R3, R0, RZ, 0x4 ;  /* 0x0000000003037211 */ /* 0x000fe400078f20ff */
[----:B------:R-:W-:Y:S02]  /*00f0*/  ISETP.GE.AND P0, PT, R0, 0x900, PT ;  /* 0x000009000000780c */ /* 0x000fe40003f06270 */
[----:B------:R-:W-:-:S05]  /*0100*/  SHF.R.S32.HI R3, RZ, 0x4, R3 ;  /* 0x00000004ff037819 */ /* 0x000fca0000011403 */
[----:B------:R-:W-:-:S05]  /*0110*/  IMAD.HI R2, R3, 0x38e38e39, RZ ;  /* 0x38e38e3903027827 */ /* 0x000fca00078e02ff */
[----:B------:R-:W-:-:S04]  /*0120*/  SHF.R.U32.HI R5, RZ, 0x1f, R2 ;  /* 0x0000001fff057819 */ /* 0x000fc80000011602 */
[----:B------:R-:W-:Y:S02]  /*0130*/  LEA.HI.SX32 R2, R2, R5, 0x1d ;  /* 0x0000000502027211 */ /* 0x000fe400078feaff */
[----:B------:R-:W-:-:S03]  /*0140*/  CS2R R4, SRZ ;  /* 0x0000000000047805 */ /* 0x000fc6000001ff00 */
[----:B------:R-:W-:-:S04]  /*0150*/  IMAD R11, R2, -0x24, R3 ;  /* 0xffffffdc020b7824 */ /* 0x000fc800078e0203 */
[----:B--2---:R-:W-:-:S05]  /*0160*/  IMAD.WIDE R8, R11, 0x4, R8 ;  /* 0x000000040b087825 */ /* 0x004fca00078e0208 */
[----:B------:R-:W2:Y:S04]  /*0170*/  @!P0 LDG.E.EL R4, desc[UR4][R8.64] ;  /* 0x0000000408048981 */ /* 0x000ea8000c2e1900 */
[----:B------:R3:W2:Y:S01]  /*0180*/  @!P0 LDG.E.EL R5, desc[UR4][R8.64] ;  /* 0x0000000408058981 */ /* 0x0006a2000c2e1900 */
[----:B------:R-:W-:Y:S02]  /*0190*/  CS2R R6, SRZ ;  /* 0x0000000000067805 */ /* 0x000fe4000001ff00 */
[----:B------:R-:W-:Y:S01]  /*01a0*/  CS2R R2, SRZ ;  /* 0x0000000000027805 */ /* 0x000fe2000001ff00 */
[----:B----4-:R-:W-:-:S04]  /*01b0*/  IMAD.WIDE R14, R11, 0x4, R14 ;  /* 0x000000040b0e7825 */ /* 0x010fc800078e020e */
[----:B-----5:R-:W-:Y:S01]  /*01c0*/  IMAD.WIDE R12, R0, 0x4, R12 ;  /* 0x00000004000c7825 */ /* 0x020fe200078e020c */
[----:B------:R-:W4:Y:S01]  /*01d0*/  @!P0 LDG.E.EL R7, desc[UR4][R14.64] ;  /* 0x000000040e078981 */ /* 0x000f22000c2e1900 */
[----:B---3--:R-:W-:Y:S02]  /*01e0*/  CS2R R8, SRZ ;  /* 0x0000000000087805 */ /* 0x008fe4000001ff00 */
[C---:B0-----:R-:W-:Y:S01]  /*01f0*/  IMAD.WIDE R16, R11.reuse, 0x4, R16 ;  /* 0x000000040b107825 */ /* 0x041fe200078e0210 */
[----:B------:R0:W3:Y:S03]  /*0200*/  @!P0 LDG.E.EL R6, desc[UR4][R14.64] ;  /* 0x000000040e068981 */ /* 0x0000e6000c2e1900 */
[----:B-1----:R-:W-:Y:S01]  /*0210*/  IMAD.WIDE R18, R11, 0x4, R18 ;  /* 0x000000040b127825 */ /* 0x002fe200078e0212 */
[----:B------:R1:W4:Y:S01]  /*0220*/  @!P0 LDG.E.64 R2, desc[UR4][R12.64] ;  /* 0x000000040c028981 */ /* 0x000322000c1e1b00 */
[----:B------:R-:W-:-:S03]  /*0230*/  CS2R R10, SRZ ;  /* 0x00000000000a7805 */ /* 0x000fc6000001ff00 */
[----:B------:R-:W5:Y:S04]  /*0240*/  @!P0 LDG.E.EL R9, desc[UR4][R18.64] ;  /* 0x0000000412098981 */ /* 0x000f68000c2e1900 */
[----:B------:R-:W5:Y:S04]  /*0250*/  @!P0 LDG.E.EL R10, desc[UR4][R16.64] ;  /* 0x00000004100a8981 */ /* 0x000f68000c2e1900 */
[----:B------:R-:W3:Y:S04]  /*0260*/  @!P0 LDG.E.EL R11, desc[UR4][R16.64] ;  /* 0x00000004100b8981 */ /* 0x000ee8000c2e1900 */
[----:B------:R-:W3:Y:S01]  /*0270*/  @!P0 LDG.E.EL R8, desc[UR4][R18.64] ;  /* 0x0000000412088981 */ /* 0x000ee2000c2e1900 */
[----:B0-----:R-:W-:Y:S01]  /*0280*/  HFMA2.MMA R14, -RZ, RZ, 1.625, 0 ;  /* 0x3e800000ff0e7435 */ /* 0x001fe200000001ff */
[----:B--2---:R-:W-:Y:S01]  /*0290*/  FADD R4, R4, 9.9999997473787516356e-06 ;  /* 0x3727c5ac04047421 */ /* 0x004fe20000000000 */
[----:B------:R-:W-:-:S03]  /*02a0*/  FADD R5, R5, 9.9999997473787516356e-06 ;  /* 0x3727c5ac05057421 */ /* 0x000fc60000000000 */
[----:B-1----:R-:W0:Y:S08]  /*02b0*/  MUFU.SQRT R12, R4 ;  /* 0x00000004000c7308 */ /* 0x002e300000002000 */
[----:B------:R1:W2:Y:S01]  /*02c0*/  MUFU.SQRT R13, R5 ;  /* 0x00000005000d7308 */ /* 0x0002a20000002000 */
[C---:B0-----:R-:W-:Y:S02]  /*02d0*/  FSETP.GT.AND P1, PT, R12.reuse, 8.50705917302346158658e+37, PT ;  /* 0x7e8000000c00780b */ /* 0x041fe40003f24000 */
[----:B------:R-:W-:Y:S01]  /*02e0*/  FSETP.GEU.AND P3, PT, R12, 1.175494350822287508e-38, PT ;  /* 0x008000000c00780b */ /* 0x000fe20003f6e000 */
[----:B-1----:R-:W0:Y:S01]  /*02f0*/  LDC.64 R4, c[0x0][0x238] ;  /* 0x00008e00ff047b82 */ /* 0x002e220000000a00 */
[----:B--2---:R-:W-:-:S02]  /*0300*/  FSETP.GT.AND P2, PT, R13, 8.50705917302346158658e+37, PT ;  /* 0x7e8000000d00780b */ /* 0x004fc40003f44000 */
[----:B------:R-:W-:-:S07]  /*0310*/  FSETP.GEU.AND P4, PT, R13, 1.175494350822287508e-38, PT ;  /* 0x008000000d00780b */ /* 0x000fce0003f8e000 */
[----:B------:R-:W-:-:S04]  /*0320*/  @P1 FMUL R12, R12, 0.25 ;  /* 0x3e8000000c0c1820 */ /* 0x000fc80000400000 */
[----:B------:R-:W-:Y:S01]  /*0330*/  @!P3 FMUL R12, R12, 16777216 ;  /* 0x4b8000000c0cb820 */ /* 0x000fe20000400000 */
[----:B------:R-:W-:-:S04]  /*0340*/  @P2 FMUL R13, R13, 0.25 ;  /* 0x3e8000000d0d2820 */ /* 0x000fc80000400000 */
[----:B------:R-:W-:Y:S01]  /*0350*/  @!P4 FMUL R13, R13, 16777216 ;  /* 0x4b8000000d0dc820 */ /* 0x000fe20000400000 */
[----:B------:R-:W1:Y:S01]  /*0360*/  MUFU.RCP R12, R12 ;  /* 0x0000000c000c7308 */ /* 0x000e620000001000 */
[----:B------:R-:W-:-:S07]  /*0370*/  FSEL R15, R14, 1, P1 ;  /* 0x3f8000000e0f7808 */ /* 0x000fce0000800000 */
[----:B------:R-:W2:Y:S01]  /*0380*/  MUFU.RCP R13, R13 ;  /* 0x0000000d000d7308 */ /* 0x000ea20000001000 */
[----:B------:R-:W-:Y:S01]  /*0390*/  FSEL R14, R14, 1, P2 ;  /* 0x3f8000000e0e7808 */ /* 0x000fe20001000000 */
[----:B------:R-:W-:-:S04]  /*03a0*/  @!P3 FMUL R15, R15, 16777216 ;  /* 0x4b8000000f0fb820 */ /* 0x000fc80000400000 */
[----:B------:R-:W-:Y:S01]  /*03b0*/  @!P4 FMUL R14, R14, 16777216 ;  /* 0x4b8000000e0ec820 */ /* 0x000fe20000400000 */
[----:B----4-:R-:W-:Y:S01]  /*03c0*/  FADD R2, -R7, R2 ;  /* 0x0000000207027221 */ /* 0x010fe20000000100 */
[----:B---3--:R-:W-:Y:S01]  /*03d0*/  FADD R3, -R6, R3 ;  /* 0x0000000306037221 */ /* 0x008fe20000000100 */
[----:B-1----:R-:W-:Y:S01]  /*03e0*/  FMUL R15, R12, R15 ;  /* 0x0000000f0c0f7220 */ /* 0x002fe20000400000 */
[----:B--2---:R-:W-:-:S03]  /*03f0*/  FMUL R14, R13, R14 ;  /* 0x0000000e0d0e7220 */ /* 0x004fc60000400000 */
[----:B------:R-:W-:Y:S01]  /*0400*/  FMUL R2, R2, R15 ;  /* 0x0000000f02027220 */ /* 0x000fe20000400000 */
[----:B------:R-:W-:-:S03]  /*0410*/  FMUL R3, R3, R14 ;  /* 0x0000000e03037220 */ /* 0x000fc60000400000 */
[----:B-----5:R-:W-:Y:S01]  /*0420*/  FFMA R2, R2, R10, R9 ;  /* 0x0000000a02027223 */ /* 0x020fe20000000009 */
[----:B------:R-:W-:-:S04]  /*0430*/  FFMA R3, R3, R11, R8 ;  /* 0x0000000b03037223 */ /* 0x000fc80000000008 */
[----:B------:R-:W-:Y:S02]  /*0440*/  FSETP.GEU.AND P1, PT, R2, RZ, PT ;  /* 0x000000ff0200720b */ /* 0x000fe40003f2e000 */
[C---:B------:R-:W-:Y:S01]  /*0450*/  FSETP.GEU.AND P2, PT, R3.reuse, RZ, PT ;  /* 0x000000ff0300720b */ /* 0x040fe20003f4e000 */
[----:B0-----:R-:W-:Y:S01]  /*0460*/  IMAD.WIDE R4, R0, 0x4, R4 ;  /* 0x0000000400047825 */ /* 0x001fe200078e0204 */
[----:B------:R-:W-:Y:S02]  /*0470*/  FSEL R2, R2, RZ, P1 ;  /* 0x000000ff02027208 */ /* 0x000fe40000800000 */
[----:B------:R-:W-:Y:S01]  /*0480*/  FSEL R3, R3, RZ, P2 ;  /* 0x000000ff03037208 */ /* 0x000fe20001000000 */
[----:B------:R-:W-:Y:S08]  /*0490*/  @P0 EXIT ;  /* 0x000000000000094d */ /* 0x000ff00003800000 */
[----:B------:R-:W-:Y:S01]  /*04a0*/  STG.E.64 desc[UR4][R4.64], R2 ;  /* 0x0000000204007986 */ /* 0x000fe2000c101b04 */
[----:B------:R-:W-:Y:S05]  /*04b0*/  EXIT ;  /* 0x000000000000794d */ /* 0x000fea0003800000 */
.L_x_0:
[----:B------:R-:W-:-:S00]  /*04c0*/  BRA `(.L_x_0) ;  /* 0xfffffffc00fc7947 */ /* 0x000fc0000383ffff */
[----:B------:R-:W-:-:S00]  /*04d0*/  NOP ;  /* 0x0000000000007918 */ /* 0x000fc00000000000 */
        /* <DEDUP_REMOVED lines=10> */
.L_x_1:


//--------------------- .nv.global.init           --------------------------
	.section	.nv.global.init,"aw",@progbits
.nv.global.init:
	.type		_$_str,@object
	.size		_$_str,(_$_str_$_2 - _$_str)
_$_str:
        /*0000*/ 	.byte	0x5f, 0x5f, 0x43, 0x55, 0x44, 0x41, 0x5f, 0x46, 0x54, 0x5a, 0x00
	.type		_$_str_$_2,@object
	.size		_$_str_$_2,(.L_1 - _$_str_$_2)
_$_str_$_2:
        /*000b*/ 	.byte	0x5f, 0x5f, 0x43, 0x55, 0x44, 0x41, 0x5f, 0x50, 0x52, 0x45, 0x43, 0x5f, 0x53, 0x51, 0x52, 0x54
        /*001b*/ 	.byte	0x00
.L_1:


//--------------------- .nv.constant0.triton_poi_fused__native_batch_norm_legit_no_training_relu_46 --------------------------
	.section	.nv.constant0.triton_poi_fused__native_batch_norm_legit_no_training_relu_46,"a",@progbits
	.sectionflags	@""
	.align	4
.nv.constant0.triton_poi_fused__native_batch_norm_legit_no_training_relu_46:
	.zero		580
